//
// Generated by NVIDIA NVVM Compiler
//
// Compiler Build ID: CL-36424714
// Cuda compilation tools, release 13.0, V13.0.88
// Based on NVVM 20.0.0
//

.version 9.0
.target sm_100
.address_size 64

.func _ZN10Sub1Device1fEv
(
	.param .b64 _ZN10Sub1Device1fEv_param_0
)
;
.extern .func  (.param .b32 func_retval0) vprintf
(
	.param .b64 vprintf_param_0,
	.param .b64 vprintf_param_1
)
;
.extern .func  (.param .b64 func_retval0) malloc
(
	.param .b64 malloc_param_0
)
;
.global .align 8 .u64 _ZTV10Sub1Device[16] = {24, 0, 0, _ZN10Sub1Device1fEv, 0, 0, 16, 18446744073709551608, 0, 0, 0, 18446744073709551592, 18446744073709551592, 0, 0, 0};
.global .align 1 .b8 $str[17] = {104, 101, 108, 108, 111, 32, 49, 58, 32, 37, 100, 32, 37, 100, 33, 10};

.func _ZN10Sub1Device1fEv(
	.param .b64 _ZN10Sub1Device1fEv_param_0
)
{
	.local .align 8 .b8 	__local_depot0[8];
	.reg .b64 	%SP;
	.reg .b64 	%SPL;
	.reg .b32 	%r<5>;
	.reg .b64 	%rd<9>;

	mov.u64 	%SPL, __local_depot0;
	cvta.local.u64 	%SP, %SPL;
	ld.param.u64 	%rd1, [_ZN10Sub1Device1fEv_param_0];
	add.u64 	%rd2, %SP, 0;
	add.u64 	%rd3, %SPL, 0;
	ld.u64 	%rd4, [%rd1];
	ld.u64 	%rd5, [%rd4+-24];
	add.s64 	%rd6, %rd1, %rd5;
	ld.u32 	%r1, [%rd6+8];
	ld.u32 	%r2, [%rd1+16];
	st.local.v2.u32 	[%rd3], {%r1, %r2};
	mov.u64 	%rd7, $str;
	cvta.global.u64 	%rd8, %rd7;
	{ // callseq 0, 0
	.param .b64 param0;
	st.param.b64 	[param0], %rd8;
	.param .b64 param1;
	st.param.b64 	[param1], %rd2;
	.param .b32 retval0;
	call.uni (retval0), 
	vprintf, 
	(
	param0, 
	param1
	);
	ld.param.b32 	%r3, [retval0];
	} // callseq 0
	ret;

}
	// .globl	_Z11create_sub1PP10BaseDeviceii
.visible .entry _Z11create_sub1PP10BaseDeviceii(
	.param .u64 .ptr .align 1 _Z11create_sub1PP10BaseDeviceii_param_0,
	.param .u32 _Z11create_sub1PP10BaseDeviceii_param_1,
	.param .u32 _Z11create_sub1PP10BaseDeviceii_param_2
)
{
	.reg .b32 	%r<3>;
	.reg .b64 	%rd<10>;

	ld.param.u64 	%rd1, [_Z11create_sub1PP10BaseDeviceii_param_0];
	ld.param.u32 	%r1, [_Z11create_sub1PP10BaseDeviceii_param_1];
	ld.param.u32 	%r2, [_Z11create_sub1PP10BaseDeviceii_param_2];
	cvta.to.global.u64 	%rd2, %rd1;
	{ // callseq 1, 0
	.param .b64 param0;
	st.param.b64 	[param0], 40;
	.param .b64 retval0;
	call.uni (retval0), 
	malloc, 
	(
	param0
	);
	ld.param.b64 	%rd3, [retval0];
	} // callseq 1
	st.u32 	[%rd3+32], %r1;
	st.u32 	[%rd3+16], %r2;
	mov.u64 	%rd5, _ZTV10Sub1Device;
	cvta.global.u64 	%rd6, %rd5;
	add.s64 	%rd7, %rd6, 24;
	st.u64 	[%rd3], %rd7;
	add.s64 	%rd8, %rd6, 112;
	st.u64 	[%rd3+24], %rd8;
	add.s64 	%rd9, %rd6, 72;
	st.u64 	[%rd3+8], %rd9;
	st.global.u64 	[%rd2], %rd3;
	ret;

}
	// .globl	_Z6runnerPP10BaseDevicei
.visible .entry _Z6runnerPP10BaseDevicei(
	.param .u64 .ptr .align 1 _Z6runnerPP10BaseDevicei_param_0,
	.param .u32 _Z6runnerPP10BaseDevicei_param_1
)
{
	.reg .pred 	%p<10>;
	.reg .b32 	%r<23>;
	.reg .b64 	%rd<103>;

	ld.param.u64 	%rd8, [_Z6runnerPP10BaseDevicei_param_0];
	ld.param.u32 	%r16, [_Z6runnerPP10BaseDevicei_param_1];
	cvta.to.global.u64 	%rd1, %rd8;
	setp.lt.s32 	%p1, %r16, 1;
	@%p1 bra 	$L__BB2_13;
	and.b32  	%r1, %r16, 15;
	setp.lt.u32 	%p2, %r16, 16;
	mov.b32 	%r20, 0;
	@%p2 bra 	$L__BB2_4;
	and.b32  	%r20, %r16, 2147483632;
	neg.s32 	%r18, %r20;
	add.s64 	%rd101, %rd1, 64;
$L__BB2_3:
	.pragma "nounroll";
	ld.global.u64 	%rd9, [%rd101+-64];
	ld.u64 	%rd10, [%rd9];
	ld.u64 	%rd11, [%rd10];
	{ // callseq 2, 0
	.param .b64 param0;
	st.param.b64 	[param0], %rd9;
	prototype_2 : .callprototype ()_ (.param .b64 _);
	call 
	%rd11, 
	(
	param0
	)
	, prototype_2;
	} // callseq 2
	ld.global.u64 	%rd12, [%rd101+-56];
	ld.u64 	%rd13, [%rd12];
	ld.u64 	%rd14, [%rd13];
	{ // callseq 3, 0
	.param .b64 param0;
	st.param.b64 	[param0], %rd12;
	prototype_3 : .callprototype ()_ (.param .b64 _);
	call 
	%rd14, 
	(
	param0
	)
	, prototype_3;
	} // callseq 3
	ld.global.u64 	%rd15, [%rd101+-48];
	ld.u64 	%rd16, [%rd15];
	ld.u64 	%rd17, [%rd16];
	{ // callseq 4, 0
	.param .b64 param0;
	st.param.b64 	[param0], %rd15;
	prototype_4 : .callprototype ()_ (.param .b64 _);
	call 
	%rd17, 
	(
	param0
	)
	, prototype_4;
	} // callseq 4
	ld.global.u64 	%rd18, [%rd101+-40];
	ld.u64 	%rd19, [%rd18];
	ld.u64 	%rd20, [%rd19];
	{ // callseq 5, 0
	.param .b64 param0;
	st.param.b64 	[param0], %rd18;
	prototype_5 : .callprototype ()_ (.param .b64 _);
	call 
	%rd20, 
	(
	param0
	)
	, prototype_5;
	} // callseq 5
	ld.global.u64 	%rd21, [%rd101+-32];
	ld.u64 	%rd22, [%rd21];
	ld.u64 	%rd23, [%rd22];
	{ // callseq 6, 0
	.param .b64 param0;
	st.param.b64 	[param0], %rd21;
	prototype_6 : .callprototype ()_ (.param .b64 _);
	call 
	%rd23, 
	(
	param0
	)
	, prototype_6;
	} // callseq 6
	ld.global.u64 	%rd24, [%rd101+-24];
	ld.u64 	%rd25, [%rd24];
	ld.u64 	%rd26, [%rd25];
	{ // callseq 7, 0
	.param .b64 param0;
	st.param.b64 	[param0], %rd24;
	prototype_7 : .callprototype ()_ (.param .b64 _);
	call 
	%rd26, 
	(
	param0
	)
	, prototype_7;
	} // callseq 7
	ld.global.u64 	%rd27, [%rd101+-16];
	ld.u64 	%rd28, [%rd27];
	ld.u64 	%rd29, [%rd28];
	{ // callseq 8, 0
	.param .b64 param0;
	st.param.b64 	[param0], %rd27;
	prototype_8 : .callprototype ()_ (.param .b64 _);
	call 
	%rd29, 
	(
	param0
	)
	, prototype_8;
	} // callseq 8
	ld.global.u64 	%rd30, [%rd101+-8];
	ld.u64 	%rd31, [%rd30];
	ld.u64 	%rd32, [%rd31];
	{ // callseq 9, 0
	.param .b64 param0;
	st.param.b64 	[param0], %rd30;
	prototype_9 : .callprototype ()_ (.param .b64 _);
	call 
	%rd32, 
	(
	param0
	)
	, prototype_9;
	} // callseq 9
	ld.global.u64 	%rd33, [%rd101];
	ld.u64 	%rd34, [%rd33];
	ld.u64 	%rd35, [%rd34];
	{ // callseq 10, 0
	.param .b64 param0;
	st.param.b64 	[param0], %rd33;
	prototype_10 : .callprototype ()_ (.param .b64 _);
	call 
	%rd35, 
	(
	param0
	)
	, prototype_10;
	} // callseq 10
	ld.global.u64 	%rd36, [%rd101+8];
	ld.u64 	%rd37, [%rd36];
	ld.u64 	%rd38, [%rd37];
	{ // callseq 11, 0
	.param .b64 param0;
	st.param.b64 	[param0], %rd36;
	prototype_11 : .callprototype ()_ (.param .b64 _);
	call 
	%rd38, 
	(
	param0
	)
	, prototype_11;
	} // callseq 11
	ld.global.u64 	%rd39, [%rd101+16];
	ld.u64 	%rd40, [%rd39];
	ld.u64 	%rd41, [%rd40];
	{ // callseq 12, 0
	.param .b64 param0;
	st.param.b64 	[param0], %rd39;
	prototype_12 : .callprototype ()_ (.param .b64 _);
	call 
	%rd41, 
	(
	param0
	)
	, prototype_12;
	} // callseq 12
	ld.global.u64 	%rd42, [%rd101+24];
	ld.u64 	%rd43, [%rd42];
	ld.u64 	%rd44, [%rd43];
	{ // callseq 13, 0
	.param .b64 param0;
	st.param.b64 	[param0], %rd42;
	prototype_13 : .callprototype ()_ (.param .b64 _);
	call 
	%rd44, 
	(
	param0
	)
	, prototype_13;
	} // callseq 13
	ld.global.u64 	%rd45, [%rd101+32];
	ld.u64 	%rd46, [%rd45];
	ld.u64 	%rd47, [%rd46];
	{ // callseq 14, 0
	.param .b64 param0;
	st.param.b64 	[param0], %rd45;
	prototype_14 : .callprototype ()_ (.param .b64 _);
	call 
	%rd47, 
	(
	param0
	)
	, prototype_14;
	} // callseq 14
	ld.global.u64 	%rd48, [%rd101+40];
	ld.u64 	%rd49, [%rd48];
	ld.u64 	%rd50, [%rd49];
	{ // callseq 15, 0
	.param .b64 param0;
	st.param.b64 	[param0], %rd48;
	prototype_15 : .callprototype ()_ (.param .b64 _);
	call 
	%rd50, 
	(
	param0
	)
	, prototype_15;
	} // callseq 15
	ld.global.u64 	%rd51, [%rd101+48];
	ld.u64 	%rd52, [%rd51];
	ld.u64 	%rd53, [%rd52];
	{ // callseq 16, 0
	.param .b64 param0;
	st.param.b64 	[param0], %rd51;
	prototype_16 : .callprototype ()_ (.param .b64 _);
	call 
	%rd53, 
	(
	param0
	)
	, prototype_16;
	} // callseq 16
	ld.global.u64 	%rd54, [%rd101+56];
	ld.u64 	%rd55, [%rd54];
	ld.u64 	%rd56, [%rd55];
	{ // callseq 17, 0
	.param .b64 param0;
	st.param.b64 	[param0], %rd54;
	prototype_17 : .callprototype ()_ (.param .b64 _);
	call 
	%rd56, 
	(
	param0
	)
	, prototype_17;
	} // callseq 17
	add.s32 	%r18, %r18, 16;
	add.s64 	%rd101, %rd101, 128;
	setp.ne.s32 	%p3, %r18, 0;
	@%p3 bra 	$L__BB2_3;
$L__BB2_4:
	setp.eq.s32 	%p4, %r1, 0;
	@%p4 bra 	$L__BB2_13;
	and.b32  	%r7, %r16, 7;
	setp.lt.u32 	%p5, %r1, 8;
	@%p5 bra 	$L__BB2_7;
	mul.wide.u32 	%rd57, %r20, 8;
	add.s64 	%rd58, %rd1, %rd57;
	ld.global.u64 	%rd59, [%rd58];
	ld.u64 	%rd60, [%rd59];
	ld.u64 	%rd61, [%rd60];
	{ // callseq 18, 0
	.param .b64 param0;
	st.param.b64 	[param0], %rd59;
	prototype_18 : .callprototype ()_ (.param .b64 _);
	call 
	%rd61, 
	(
	param0
	)
	, prototype_18;
	} // callseq 18
	ld.global.u64 	%rd62, [%rd58+8];
	ld.u64 	%rd63, [%rd62];
	ld.u64 	%rd64, [%rd63];
	{ // callseq 19, 0
	.param .b64 param0;
	st.param.b64 	[param0], %rd62;
	prototype_19 : .callprototype ()_ (.param .b64 _);
	call 
	%rd64, 
	(
	param0
	)
	, prototype_19;
	} // callseq 19
	ld.global.u64 	%rd65, [%rd58+16];
	ld.u64 	%rd66, [%rd65];
	ld.u64 	%rd67, [%rd66];
	{ // callseq 20, 0
	.param .b64 param0;
	st.param.b64 	[param0], %rd65;
	prototype_20 : .callprototype ()_ (.param .b64 _);
	call 
	%rd67, 
	(
	param0
	)
	, prototype_20;
	} // callseq 20
	ld.global.u64 	%rd68, [%rd58+24];
	ld.u64 	%rd69, [%rd68];
	ld.u64 	%rd70, [%rd69];
	{ // callseq 21, 0
	.param .b64 param0;
	st.param.b64 	[param0], %rd68;
	prototype_21 : .callprototype ()_ (.param .b64 _);
	call 
	%rd70, 
	(
	param0
	)
	, prototype_21;
	} // callseq 21
	ld.global.u64 	%rd71, [%rd58+32];
	ld.u64 	%rd72, [%rd71];
	ld.u64 	%rd73, [%rd72];
	{ // callseq 22, 0
	.param .b64 param0;
	st.param.b64 	[param0], %rd71;
	prototype_22 : .callprototype ()_ (.param .b64 _);
	call 
	%rd73, 
	(
	param0
	)
	, prototype_22;
	} // callseq 22
	ld.global.u64 	%rd74, [%rd58+40];
	ld.u64 	%rd75, [%rd74];
	ld.u64 	%rd76, [%rd75];
	{ // callseq 23, 0
	.param .b64 param0;
	st.param.b64 	[param0], %rd74;
	prototype_23 : .callprototype ()_ (.param .b64 _);
	call 
	%rd76, 
	(
	param0
	)
	, prototype_23;
	} // callseq 23
	ld.global.u64 	%rd77, [%rd58+48];
	ld.u64 	%rd78, [%rd77];
	ld.u64 	%rd79, [%rd78];
	{ // callseq 24, 0
	.param .b64 param0;
	st.param.b64 	[param0], %rd77;
	prototype_24 : .callprototype ()_ (.param .b64 _);
	call 
	%rd79, 
	(
	param0
	)
	, prototype_24;
	} // callseq 24
	ld.global.u64 	%rd80, [%rd58+56];
	ld.u64 	%rd81, [%rd80];
	ld.u64 	%rd82, [%rd81];
	{ // callseq 25, 0
	.param .b64 param0;
	st.param.b64 	[param0], %rd80;
	prototype_25 : .callprototype ()_ (.param .b64 _);
	call 
	%rd82, 
	(
	param0
	)
	, prototype_25;
	} // callseq 25
	add.s32 	%r20, %r20, 8;
$L__BB2_7:
	setp.eq.s32 	%p6, %r7, 0;
	@%p6 bra 	$L__BB2_13;
	and.b32  	%r10, %r16, 3;
	setp.lt.u32 	%p7, %r7, 4;
	@%p7 bra 	$L__BB2_10;
	mul.wide.u32 	%rd83, %r20, 8;
	add.s64 	%rd84, %rd1, %rd83;
	ld.global.u64 	%rd85, [%rd84];
	ld.u64 	%rd86, [%rd85];
	ld.u64 	%rd87, [%rd86];
	{ // callseq 26, 0
	.param .b64 param0;
	st.param.b64 	[param0], %rd85;
	prototype_26 : .callprototype ()_ (.param .b64 _);
	call 
	%rd87, 
	(
	param0
	)
	, prototype_26;
	} // callseq 26
	ld.global.u64 	%rd88, [%rd84+8];
	ld.u64 	%rd89, [%rd88];
	ld.u64 	%rd90, [%rd89];
	{ // callseq 27, 0
	.param .b64 param0;
	st.param.b64 	[param0], %rd88;
	prototype_27 : .callprototype ()_ (.param .b64 _);
	call 
	%rd90, 
	(
	param0
	)
	, prototype_27;
	} // callseq 27
	ld.global.u64 	%rd91, [%rd84+16];
	ld.u64 	%rd92, [%rd91];
	ld.u64 	%rd93, [%rd92];
	{ // callseq 28, 0
	.param .b64 param0;
	st.param.b64 	[param0], %rd91;
	prototype_28 : .callprototype ()_ (.param .b64 _);
	call 
	%rd93, 
	(
	param0
	)
	, prototype_28;
	} // callseq 28
	ld.global.u64 	%rd94, [%rd84+24];
	ld.u64 	%rd95, [%rd94];
	ld.u64 	%rd96, [%rd95];
	{ // callseq 29, 0
	.param .b64 param0;
	st.param.b64 	[param0], %rd94;
	prototype_29 : .callprototype ()_ (.param .b64 _);
	call 
	%rd96, 
	(
	param0
	)
	, prototype_29;
	} // callseq 29
	add.s32 	%r20, %r20, 4;
$L__BB2_10:
	setp.eq.s32 	%p8, %r10, 0;
	@%p8 bra 	$L__BB2_13;
	mul.wide.u32 	%rd97, %r20, 8;
	add.s64 	%rd102, %rd1, %rd97;
	neg.s32 	%r22, %r10;
$L__BB2_12:
	.pragma "nounroll";
	ld.global.u64 	%rd98, [%rd102];
	ld.u64 	%rd99, [%rd98];
	ld.u64 	%rd100, [%rd99];
	{ // callseq 30, 0
	.param .b64 param0;
	st.param.b64 	[param0], %rd98;
	prototype_30 : .callprototype ()_ (.param .b64 _);
	call 
	%rd100, 
	(
	param0
	)
	, prototype_30;
	} // callseq 30
	add.s64 	%rd102, %rd102, 8;
	add.s32 	%r22, %r22, 1;
	setp.ne.s32 	%p9, %r22, 0;
	@%p9 bra 	$L__BB2_12;
$L__BB2_13:
	ret;

}


// ===== COMPILED SASS (sm_100) =====

	.target	sm_100

	.elftype	@"ET_EXEC"


//--------------------- .note.nv.tkinfo           --------------------------
	.section	.note.nv.tkinfo,"",@"SHT_NOTE"
	.sectionflags	@"SHF_NOTE_NV_TKINFO"
	.tkinfo
        /*0018*/ 	.word	0x00000002
        /*0030*/ 	.string	""
        /*0030*/ 	.string	"ptxas"
        /*0030*/ 	.string	"Cuda compilation tools, release 13.0, V13.0.88"
        /*0030*/ 	.string	"Build cuda_13.0.r13.0/compiler.36424714_0"
        /*0030*/ 	.string	"-arch sm_100 -m 64 "



//--------------------- .note.nv.cuinfo           --------------------------
	.section	.note.nv.cuinfo,"",@"SHT_NOTE"
	.sectionflags	@"SHF_NOTE_NV_CUINFO"
        /*0018*/ 	.short	0x0002
        /*001a*/ 	.short	0x0064
        /*001c*/ 	.short	0x0082
	.zero		2


//--------------------- .nv.info                  --------------------------
	.section	.nv.info,"",@"SHT_CUDA_INFO"
	.align	4


	//----- nvinfo : EIATTR_REGCOUNT
	.align		4
        /*0000*/ 	.byte	0x04, 0x2f
        /*0002*/ 	.short	(.L_3 - .L_2)
	.align		4
.L_2:
        /*0004*/ 	.word	index@(_Z11create_sub1PP10BaseDeviceii)
        /*0008*/ 	.word	0x00000018


	//----- nvinfo : EIATTR_FRAME_SIZE
	.align		4
.L_3:
        /*000c*/ 	.byte	0x04, 0x11
        /*000e*/ 	.short	(.L_5 - .L_4)
	.align		4
.L_4:
        /*0010*/ 	.word	index@($_Z11create_sub1PP10BaseDeviceii$_ZN10Sub1Device1fEv)
        /*0014*/ 	.word	0x00000000


	//----- nvinfo : EIATTR_FRAME_SIZE
	.align		4
.L_5:
        /*0018*/ 	.byte	0x04, 0x11
        /*001a*/ 	.short	(.L_7 - .L_6)
	.align		4
.L_6:
        /*001c*/ 	.word	index@(_Z11create_sub1PP10BaseDeviceii)
        /*0020*/ 	.word	0x00000000


	//----- nvinfo : EIATTR_REGCOUNT
	.align		4
.L_7:
        /*0024*/ 	.byte	0x04, 0x2f
        /*0026*/ 	.short	(.L_9 - .L_8)
	.align		4
.L_8:
        /*0028*/ 	.word	index@(_Z6runnerPP10BaseDevicei)
        /*002c*/ 	.word	0x0000001a


	//----- nvinfo : EIATTR_FRAME_SIZE
	.align		4
.L_9:
        /*0030*/ 	.byte	0x04, 0x11
        /*0032*/ 	.short	(.L_11 - .L_10)
	.align		4
.L_10:
        /*0034*/ 	.word	index@($_Z6runnerPP10BaseDevicei$_ZN10Sub1Device1fEv)
        /*0038*/ 	.word	0x00000010


	//----- nvinfo : EIATTR_FRAME_SIZE
	.align		4
.L_11:
        /*003c*/ 	.byte	0x04, 0x11
        /*003e*/ 	.short	(.L_13 - .L_12)
	.align		4
.L_12:
        /*0040*/ 	.word	index@(_Z6runnerPP10BaseDevicei)
        /*0044*/ 	.word	0x00000010


	//----- nvinfo : EIATTR_MIN_STACK_SIZE
	.align		4
.L_13:
        /*0048*/ 	.byte	0x04, 0x12
        /*004a*/ 	.short	(.L_15 - .L_14)
	.align		4
.L_14:
        /*004c*/ 	.word	index@(_Z6runnerPP10BaseDevicei)
        /*0050*/ 	.word	0x00000010


	//----- nvinfo : EIATTR_MIN_STACK_SIZE
	.align		4
.L_15:
        /*0054*/ 	.byte	0x04, 0x12
        /*0056*/ 	.short	(.L_17 - .L_16)
	.align		4
.L_16:
        /*0058*/ 	.word	index@(_Z11create_sub1PP10BaseDeviceii)
        /*005c*/ 	.word	0x00000000
.L_17:


//--------------------- .nv.compat                --------------------------
	.section	.nv.compat,"",@"SHT_CUDA_COMPAT_INFO"
	.align	4
        /*0000*/ 	.byte	0x02, 0x09, 0x00, 0x00, 0x02, 0x02, 0x01, 0x00, 0x02, 0x05, 0x05, 0x00, 0x03, 0x07, 0x01, 0x01
        /*0010*/ 	.byte	0x02, 0x03, 0x00, 0x00, 0x02, 0x06, 0x01, 0x00, 0x04, 0x0b, 0x08, 0x00, 0x09, 0x00, 0x00, 0x00
        /*0020*/ 	.byte	0x00, 0x00, 0x00, 0x00


//--------------------- .nv.info._Z6runnerPP10BaseDevicei --------------------------
	.section	.nv.info._Z6runnerPP10BaseDevicei,"",@"SHT_CUDA_INFO"
	.sectionflags	@""
	.align	4


	//----- nvinfo : EIATTR_CUDA_API_VERSION
	.align		4
        /*0000*/ 	.byte	0x04, 0x37
        /*0002*/ 	.short	(.L_19 - .L_18)
.L_18:
        /*0004*/ 	.word	0x00000082


	//----- nvinfo : EIATTR_KPARAM_INFO
	.align		4
.L_19:
        /*0008*/ 	.byte	0x04, 0x17
        /*000a*/ 	.short	(.L_21 - .L_20)
.L_20:
        /*000c*/ 	.word	0x00000000
        /*0010*/ 	.short	0x0001
        /*0012*/ 	.short	0x0008
        /*0014*/ 	.byte	0x00, 0xf0, 0x11, 0x00


	//----- nvinfo : EIATTR_KPARAM_INFO
	.align		4
.L_21:
        /*0018*/ 	.byte	0x04, 0x17
        /*001a*/ 	.short	(.L_23 - .L_22)
.L_22:
        /*001c*/ 	.word	0x00000000
        /*0020*/ 	.short	0x0000
        /*0022*/ 	.short	0x0000
        /*0024*/ 	.byte	0x00, 0xf5, 0x21, 0x00


	//----- nvinfo : EIATTR_SPARSE_MMA_MASK
	.align		4
.L_23:
        /*0028*/ 	.byte	0x03, 0x50
        /*002a*/ 	.short	0x0000


	//----- nvinfo : EIATTR_MAXREG_COUNT
	.align		4
        /*002c*/ 	.byte	0x03, 0x1b
        /*002e*/ 	.short	0x00ff


	//----- nvinfo : EIATTR_EXTERNS
	.align		4
        /*0030*/ 	.byte	0x04, 0x0f
        /*0032*/ 	.short	(.L_25 - .L_24)


	//   ....[0]....
	.align		4
.L_24:
        /*0034*/ 	.word	index@(vprintf)


	//----- nvinfo : EIATTR_MERCURY_ISA_VERSION
	.align		4
.L_25:
        /*0038*/ 	.byte	0x03, 0x5f
        /*003a*/ 	.short	0x0101


	//----- nvinfo : EIATTR_VRC_CTA_INIT_COUNT
	.align		4
        /*003c*/ 	.byte	0x02, 0x4a
	.zero		1
	.zero		1


	//----- nvinfo : EIATTR_SYSCALL_OFFSETS
	.align		4
        /*0040*/ 	.byte	0x04, 0x46
        /*0042*/ 	.short	(.L_27 - .L_26)


	//   ....[0]....
.L_26:
        /*0044*/ 	.word	0x00001560


	//----- nvinfo : EIATTR_EXIT_INSTR_OFFSETS
	.align		4
.L_27:
        /*0048*/ 	.byte	0x04, 0x1c
        /*004a*/ 	.short	(.L_29 - .L_28)


	//   ....[0]....
.L_28:
        /*004c*/ 	.word	0x00000030


	//   ....[1]....
        /*0050*/ 	.word	0x00000aa0


	//   ....[2]....
        /*0054*/ 	.word	0x00000fb0


	//   ....[3]....
        /*0058*/ 	.word	0x00001280


	//   ....[4]....
        /*005c*/ 	.word	0x000013c0


	//----- nvinfo : EIATTR_CRS_STACK_SIZE
	.align		4
.L_29:
        /*0060*/ 	.byte	0x04, 0x1e
        /*0062*/ 	.short	(.L_31 - .L_30)
.L_30:
        /*0064*/ 	.word	0x00000000


	//----- nvinfo : EIATTR_CBANK_PARAM_SIZE
	.align		4
.L_31:
        /*0068*/ 	.byte	0x03, 0x19
        /*006a*/ 	.short	0x000c


	//----- nvinfo : EIATTR_PARAM_CBANK
	.align		4
        /*006c*/ 	.byte	0x04, 0x0a
        /*006e*/ 	.short	(.L_33 - .L_32)
	.align		4
.L_32:
        /*0070*/ 	.word	index@(.nv.constant0._Z6runnerPP10BaseDevicei)
        /*0074*/ 	.short	0x0380
        /*0076*/ 	.short	0x000c


	//----- nvinfo : EIATTR_SW_WAR
	.align		4
.L_33:
        /*0078*/ 	.byte	0x04, 0x36
        /*007a*/ 	.short	(.L_35 - .L_34)
.L_34:
        /*007c*/ 	.word	0x00000008
.L_35:


//--------------------- .nv.info._Z11create_sub1PP10BaseDeviceii --------------------------
	.section	.nv.info._Z11create_sub1PP10BaseDeviceii,"",@"SHT_CUDA_INFO"
	.sectionflags	@""
	.align	4


	//----- nvinfo : EIATTR_CUDA_API_VERSION
	.align		4
        /*0000*/ 	.byte	0x04, 0x37
        /*0002*/ 	.short	(.L_37 - .L_36)
.L_36:
        /*0004*/ 	.word	0x00000082


	//----- nvinfo : EIATTR_KPARAM_INFO
	.align		4
.L_37:
        /*0008*/ 	.byte	0x04, 0x17
        /*000a*/ 	.short	(.L_39 - .L_38)
.L_38:
        /*000c*/ 	.word	0x00000000
        /*0010*/ 	.short	0x0002
        /*0012*/ 	.short	0x000c
        /*0014*/ 	.byte	0x00, 0xf0, 0x11, 0x00


	//----- nvinfo : EIATTR_KPARAM_INFO
	.align		4
.L_39:
        /*0018*/ 	.byte	0x04, 0x17
        /*001a*/ 	.short	(.L_41 - .L_40)
.L_40:
        /*001c*/ 	.word	0x00000000
        /*0020*/ 	.short	0x0001
        /*0022*/ 	.short	0x0008
        /*0024*/ 	.byte	0x00, 0xf0, 0x11, 0x00


	//----- nvinfo : EIATTR_KPARAM_INFO
	.align		4
.L_41:
        /*0028*/ 	.byte	0x04, 0x17
        /*002a*/ 	.short	(.L_43 - .L_42)
.L_42:
        /*002c*/ 	.word	0x00000000
        /*0030*/ 	.short	0x0000
        /*0032*/ 	.short	0x0000
        /*0034*/ 	.byte	0x00, 0xf5, 0x21, 0x00


	//----- nvinfo : EIATTR_SPARSE_MMA_MASK
	.align		4
.L_43:
        /*0038*/ 	.byte	0x03, 0x50
        /*003a*/ 	.short	0x0000


	//----- nvinfo : EIATTR_MAXREG_COUNT
	.align		4
        /*003c*/ 	.byte	0x03, 0x1b
        /*003e*/ 	.short	0x00ff


	//----- nvinfo : EIATTR_EXTERNS
	.align		4
        /*0040*/ 	.byte	0x04, 0x0f
        /*0042*/ 	.short	(.L_45 - .L_44)


	//   ....[0]....
	.align		4
.L_44:
        /*0044*/ 	.word	index@(vprintf)


	//   ....[1]....
	.align		4
        /*0048*/ 	.word	index@(malloc)


	//----- nvinfo : EIATTR_MERCURY_ISA_VERSION
	.align		4
.L_45:
        /*004c*/ 	.byte	0x03, 0x5f
        /*004e*/ 	.short	0x0101


	//----- nvinfo : EIATTR_VRC_CTA_INIT_COUNT
	.align		4
        /*0050*/ 	.byte	0x02, 0x4a
	.zero		1
	.zero		1


	//----- nvinfo : EIATTR_SYSCALL_OFFSETS
	.align		4
        /*0054*/ 	.byte	0x04, 0x46
        /*0056*/ 	.short	(.L_47 - .L_46)


	//   ....[0]....
.L_46:
        /*0058*/ 	.word	0x00000070


	//   ....[1]....
        /*005c*/ 	.word	0x00000380


	//----- nvinfo : EIATTR_EXIT_INSTR_OFFSETS
	.align		4
.L_47:
        /*0060*/ 	.byte	0x04, 0x1c
        /*0062*/ 	.short	(.L_49 - .L_48)


	//   ....[0]....
.L_48:
        /*0064*/ 	.word	0x000001e0


	//----- nvinfo : EIATTR_CBANK_PARAM_SIZE
	.align		4
.L_49:
        /*0068*/ 	.byte	0x03, 0x19
        /*006a*/ 	.short	0x0010


	//----- nvinfo : EIATTR_PARAM_CBANK
	.align		4
        /*006c*/ 	.byte	0x04, 0x0a
        /*006e*/ 	.short	(.L_51 - .L_50)
	.align		4
.L_50:
        /*0070*/ 	.word	index@(.nv.constant0._Z11create_sub1PP10BaseDeviceii)
        /*0074*/ 	.short	0x0380
        /*0076*/ 	.short	0x0010


	//----- nvinfo : EIATTR_SW_WAR
	.align		4
.L_51:
        /*0078*/ 	.byte	0x04, 0x36
        /*007a*/ 	.short	(.L_53 - .L_52)
.L_52:
        /*007c*/ 	.word	0x00000008
.L_53:


//--------------------- .nv.callgraph             --------------------------
	.section	.nv.callgraph,"",@"SHT_CUDA_CALLGRAPH"
	.align	4
	.sectionentsize	8
	.align		4
        /*0000*/ 	.word	0x00000000
	.align		4
        /*0004*/ 	.word	0xffffffff
	.align		4
        /*0008*/ 	.word	index@(_Z6runnerPP10BaseDevicei)
	.align		4
        /*000c*/ 	.word	index@(vprintf)
	.align		4
        /*0010*/ 	.word	index@(_Z11create_sub1PP10BaseDeviceii)
	.align		4
        /*0014*/ 	.word	index@(vprintf)
	.align		4
        /*0018*/ 	.word	index@(_Z11create_sub1PP10BaseDeviceii)
	.align		4
        /*001c*/ 	.word	index@(malloc)
	.align		4
        /*0020*/ 	.word	0x00000000
	.align		4
        /*0024*/ 	.word	0xfffffffe
	.align		4
        /*0028*/ 	.word	0x00000000
	.align		4
        /*002c*/ 	.word	0xfffffffd
	.align		4
        /*0030*/ 	.word	0x00000000
	.align		4
        /*0034*/ 	.word	0xfffffffc


//--------------------- .nv.constant4             --------------------------
	.section	.nv.constant4,"a",@progbits
	.align	8
	.align		8
.nv.constant4:
        /*0000*/ 	.dword	vprintf
	.align		8
        /*0008*/ 	.dword	_ZTV10Sub1Device
	.align		8
        /*0010*/ 	.dword	$str
	.align		8
        /*0018*/ 	.dword	malloc


//--------------------- .nv.constant2._Z6runnerPP10BaseDevicei --------------------------
	.section	.nv.constant2._Z6runnerPP10BaseDevicei,"a",@progbits
	.sectionflags	@""
	.align	4
.nv.constant2._Z6runnerPP10BaseDevicei:
        /*0000*/ 	.byte	0x01, 0x00, 0x00, 0x00, 0x00, 0x00, 0x00, 0x00, 0xd0, 0x13, 0x00, 0x00, 0x00, 0x00, 0x00, 0x00


//--------------------- .nv.constant2._Z11create_sub1PP10BaseDeviceii --------------------------
	.section	.nv.constant2._Z11create_sub1PP10BaseDeviceii,"a",@progbits
	.sectionflags	@""
	.align	4
.nv.constant2._Z11create_sub1PP10BaseDeviceii:
        /*0000*/ 	.byte	0x01, 0x00, 0x00, 0x00, 0x00, 0x00, 0x00, 0x00, 0xf0, 0x01, 0x00, 0x00, 0x00, 0x00, 0x00, 0x00


//--------------------- .text._Z6runnerPP10BaseDevicei --------------------------
	.section	.text._Z6runnerPP10BaseDevicei,"ax",@progbits
	.align	128
        .global         _Z6runnerPP10BaseDevicei
        .type           _Z6runnerPP10BaseDevicei,@function
        .size           _Z6runnerPP10BaseDevicei,(.L_x_39 - _Z6runnerPP10BaseDevicei)
        .other          _Z6runnerPP10BaseDevicei,@"STO_CUDA_ENTRY STV_DEFAULT"
_Z6runnerPP10BaseDevicei:
.text._Z6runnerPP10BaseDevicei:
[----:B------:R-:W0:Y:S08]  /*0000*/  LDC R1, c[0x0][0x37c] ;  /* 0x0000df00ff017b82 */ /* 0x000e300000000800 */
[----:B------:R-:W1:Y:S02]  /*0010*/  LDC R0, c[0x0][0x388] ;  /* 0x0000e200ff007b82 */ /* 0x000e640000000800 */
[----:B-1----:R-:W-:-:S13]  /*0020*/  ISETP.GE.AND P0, PT, R0, 0x1, PT ;  /* 0x000000010000780c */ /* 0x002fda0003f06270 */
[----:B0-----:R-:W-:Y:S05]  /*0030*/  @!P0 EXIT ;  /* 0x000000000000894d */ /* 0x001fea0003800000 */
[C---:B------:R-:W-:Y:S01]  /*0040*/  ISETP.GE.U32.AND P0, PT, R0.reuse, 0x10, PT ;  /* 0x000000100000780c */ /* 0x040fe20003f06070 */
[----:B------:R-:W0:Y:S01]  /*0050*/  LDCU.64 UR36, c[0x0][0x358] ;  /* 0x00006b00ff2477ac */ /* 0x000e220008000a00 */
[----:B------:R-:W-:Y:S01]  /*0060*/  LOP3.LUT R17, R0, 0xf, RZ, 0xc0, !PT ;  /* 0x0000000f00117812 */ /* 0x000fe200078ec0ff */
[----:B------:R-:W-:-:S10]  /*0070*/  IMAD.MOV.U32 R16, RZ, RZ, RZ ;  /* 0x000000ffff107224 */ /* 0x000fd400078e00ff */
[----:B------:R-:W-:Y:S05]  /*0080*/  @!P0 BRA `(.L_x_0) ;  /* 0x0000000800808947 */ /* 0x000fea0003800000 */
[----:B------:R-:W1:Y:S01]  /*0090*/  LDCU.64 UR4, c[0x0][0x380] ;  /* 0x00007000ff0477ac */ /* 0x000e620008000a00 */
[----:B------:R-:W-:Y:S01]  /*00a0*/  LOP3.LUT R16, R0, 0x7ffffff0, RZ, 0xc0, !PT ;  /* 0x7ffffff000107812 */ /* 0x000fe200078ec0ff */
[----:B------:R-:W-:Y:S04]  /*00b0*/  BSSY.RECONVERGENT B7, `(.L_x_0) ;  /* 0x000009d000077945 */ /* 0x000fe80003800200 */
[----:B------:R-:W-:Y:S01]  /*00c0*/  IMAD.MOV R2, RZ, RZ, -R16 ;  /* 0x000000ffff027224 */ /* 0x000fe200078e0a10 */
[----:B-1----:R-:W-:-:S04]  /*00d0*/  UIADD3 UR4, UP0, UPT, UR4, 0x40, URZ ;  /* 0x0000004004047890 */ /* 0x002fc8000ff1e0ff */
[----:B------:R-:W-:Y:S02]  /*00e0*/  UIADD3.X UR5, UPT, UPT, URZ, UR5, URZ, UP0, !UPT ;  /* 0x00000005ff057290 */ /* 0x000fe400087fe4ff */
[----:B------:R-:W-:-:S04]  /*00f0*/  IMAD.U32 R22, RZ, RZ, UR4 ;  /* 0x00000004ff167e24 */ /* 0x000fc8000f8e00ff */
[----:B------:R-:W-:-:S07]  /*0100*/  IMAD.U32 R23, RZ, RZ, UR5 ;  /* 0x00000005ff177e24 */ /* 0x000fce000f8e00ff */
.L_x_17:
[----:B0-----:R-:W2:Y:S04]  /*0110*/  LDG.E.64 R4, desc[UR36][R22.64+-0x40] ;  /* 0xffffc02416047981 */ /* 0x001ea8000c1e1b00 */
[----:B--2---:R-:W2:Y:S04]  /*0120*/  LD.E.64 R6, desc[UR36][R4.64] ;  /* 0x0000002404067980 */ /* 0x004ea8000c101b00 */
[----:B--2---:R-:W2:Y:S01]  /*0130*/  LD.E R6, desc[UR36][R6.64] ;  /* 0x0000002406067980 */ /* 0x004ea2000c101900 */
[----:B------:R-:W-:Y:S01]  /*0140*/  VIADD R2, R2, 0x10 ;  /* 0x0000001002027836 */ /* 0x000fe20000000000 */
[----:B------:R-:W-:Y:S01]  /*0150*/  BSSY.RECONVERGENT B6, `(.L_x_1) ;  /* 0x0000007000067945 */ /* 0x000fe20003800200 */
[----:B------:R-:W-:Y:S01]  /*0160*/  MOV R20, 0x1c0 ;  /* 0x000001c000147802 */ /* 0x000fe20000000f00 */
[----:B------:R-:W-:-:S02]  /*0170*/  IMAD.MOV.U32 R21, RZ, RZ, 0x0 ;  /* 0x00000000ff157424 */ /* 0x000fc400078e00ff */
[----:B------:R-:W-:-:S04]  /*0180*/  ISETP.NE.AND P0, PT, R2, RZ, PT ;  /* 0x000000ff0200720c */ /* 0x000fc80003f05270 */
[----:B------:R-:W-:Y:S01]  /*0190*/  P2R R18, PR, RZ, 0x1 ;  /* 0x00000001ff127803 */ /* 0x000fe20000000000 */
[----:B--2---:R0:W1:Y:S08]  /*01a0*/  LDC.64 R8, c[0x2][R6] ;  /* 0x0080000006087b82 */ /* 0x0040700000000a00 */
[----:B01----:R-:W-:Y:S05]  /*01b0*/  CALL.REL.NOINC R8 `(_Z6runnerPP10BaseDevicei) ;  /* 0xfffffffc08907344 */ /* 0x003fea0003c3ffff */
[----:B------:R-:W-:Y:S05]  /*01c0*/  BSYNC.RECONVERGENT B6 ;  /* 0x0000000000067941 */ /* 0x000fea0003800200 */
.L_x_1:
[----:B------:R-:W2:Y:S04]  /*01d0*/  LDG.E.64 R4, desc[UR36][R22.64+-0x38] ;  /* 0xffffc82416047981 */ /* 0x000ea8000c1e1b00 */
[----:B--2---:R-:W2:Y:S04]  /*01e0*/  LD.E.64 R6, desc[UR36][R4.64] ;  /* 0x0000002404067980 */ /* 0x004ea8000c101b00 */
[----:B--2---:R-:W2:Y:S01]  /*01f0*/  LD.E R6, desc[UR36][R6.64] ;  /* 0x0000002406067980 */ /* 0x004ea2000c101900 */
[----:B------:R-:W-:Y:S01]  /*0200*/  BSSY.RECONVERGENT B6, `(.L_x_2) ;  /* 0x0000005000067945 */ /* 0x000fe20003800200 */
[----:B------:R-:W-:Y:S01]  /*0210*/  MOV R20, 0x250 ;  /* 0x0000025000147802 */ /* 0x000fe20000000f00 */
[----:B------:R-:W-:Y:S01]  /*0220*/  IMAD.MOV.U32 R21, RZ, RZ, 0x0 ;  /* 0x00000000ff157424 */ /* 0x000fe200078e00ff */
[----:B--2---:R0:W1:Y:S06]  /*0230*/  LDC.64 R8, c[0x2][R6] ;  /* 0x0080000006087b82 */ /* 0x00406c0000000a00 */
[----:B01----:R-:W-:Y:S05]  /*0240*/  CALL.REL.NOINC R8 `(_Z6runnerPP10BaseDevicei) ;  /* 0xfffffffc086c7344 */ /* 0x003fea0003c3ffff */
[----:B------:R-:W-:Y:S05]  /*0250*/  BSYNC.RECONVERGENT B6 ;  /* 0x0000000000067941 */ /* 0x000fea0003800200 */
.L_x_2:
        /* <DEDUP_REMOVED lines=9> */
.L_x_3:
        /* <DEDUP_REMOVED lines=9> */
.L_x_4:
        /* <DEDUP_REMOVED lines=9> */
.L_x_5:
        /* <DEDUP_REMOVED lines=9> */
.L_x_6:
        /* <DEDUP_REMOVED lines=9> */
.L_x_7:
        /* <DEDUP_REMOVED lines=9> */
.L_x_8:
        /* <DEDUP_REMOVED lines=9> */
.L_x_9:
        /* <DEDUP_REMOVED lines=9> */
.L_x_10:
        /* <DEDUP_REMOVED lines=9> */
.L_x_11:
        /* <DEDUP_REMOVED lines=9> */
.L_x_12:
[----:B------:R-:W2:Y:S04]  /*0800*/  LDG.E.64 R4, desc[UR36][R22.64+0x20] ;  /* 0x0000202416047981 */ /* 0x000ea8000c1e1b00 */
[----:B--2---:R-:W2:Y:S04]  /*0810*/  LD.E.64 R6, desc[UR36][R4.64] ;  /* 0x0000002404067980 */ /* 0x004ea8000c101b00 */
[----:B--2---:R-:W2:Y:S01]  /*0820*/  LD.E R6, desc[UR36][R6.64] ;  /* 0x0000002406067980 */ /* 0x004ea2000c101900 */
[----:B------:R-:W-:Y:S01]  /*0830*/  HFMA2 R21, -RZ, RZ, 0, 0 ;  /* 0x00000000ff157431 */ /* 0x000fe200000001ff */
[----:B------:R-:W-:Y:S01]  /*0840*/  BSSY.RECONVERGENT B6, `(.L_x_13) ;  /* 0x0000004000067945 */ /* 0x000fe20003800200 */
[----:B------:R-:W-:Y:S01]  /*0850*/  MOV R20, 0x880 ;  /* 0x0000088000147802 */ /* 0x000fe20000000f00 */
[----:B--2---:R0:W1:Y:S06]  /*0860*/  LDC.64 R8, c[0x2][R6] ;  /* 0x0080000006087b82 */ /* 0x00406c0000000a00 */
[----:B01----:R-:W-:Y:S05]  /*0870*/  CALL.REL.NOINC R8 `(_Z6runnerPP10BaseDevicei) ;  /* 0xfffffff408e07344 */ /* 0x003fea0003c3ffff */
[----:B------:R-:W-:Y:S05]  /*0880*/  BSYNC.RECONVERGENT B6 ;  /* 0x0000000000067941 */ /* 0x000fea0003800200 */
.L_x_13:
        /* <DEDUP_REMOVED lines=9> */
.L_x_14:
        /* <DEDUP_REMOVED lines=9> */
.L_x_15:
        /* <DEDUP_REMOVED lines=9> */
.L_x_16:
[----:B------:R-:W-:Y:S02]  /*0a40*/  ISETP.NE.AND P6, PT, R18, RZ, PT ;  /* 0x000000ff1200720c */ /* 0x000fe40003fc5270 */
[----:B------:R-:W-:-:S05]  /*0a50*/  IADD3 R22, P0, PT, R22, 0x80, RZ ;  /* 0x0000008016167810 */ /* 0x000fca0007f1e0ff */
[----:B------:R-:W-:-:S06]  /*0a60*/  IMAD.X R23, RZ, RZ, R23, P0 ;  /* 0x000000ffff177224 */ /* 0x000fcc00000e0617 */
[----:B------:R-:W-:Y:S05]  /*0a70*/  @P6 BRA `(.L_x_17) ;  /* 0xfffffff400a46947 */ /* 0x000fea000383ffff */
[----:B------:R-:W-:Y:S05]  /*0a80*/  BSYNC.RECONVERGENT B7 ;  /* 0x0000000000077941 */ /* 0x000fea0003800200 */
.L_x_0:
[----:B------:R-:W-:-:S13]  /*0a90*/  ISETP.NE.AND P0, PT, R17, RZ, PT ;  /* 0x000000ff1100720c */ /* 0x000fda0003f05270 */
[----:B0-----:R-:W-:Y:S05]  /*0aa0*/  @!P0 EXIT ;  /* 0x000000000000894d */ /* 0x001fea0003800000 */
[----:B------:R-:W0:Y:S01]  /*0ab0*/  LDC R2, c[0x0][0x388] ;  /* 0x0000e200ff027b82 */ /* 0x000e220000000800 */
[----:B------:R-:W-:Y:S02]  /*0ac0*/  ISETP.GE.U32.AND P0, PT, R17, 0x8, PT ;  /* 0x000000081100780c */ /* 0x000fe40003f06070 */
[----:B0-----:R-:W-:-:S11]  /*0ad0*/  LOP3.LUT R2, R2, 0x7, RZ, 0xc0, !PT ;  /* 0x0000000702027812 */ /* 0x001fd600078ec0ff */
[----:B------:R-:W-:Y:S05]  /*0ae0*/  @!P0 BRA `(.L_x_18) ;  /* 0x00000004002c8947 */ /* 0x000fea0003800000 */
[----:B------:R-:W0:Y:S02]  /*0af0*/  LDC.64 R18, c[0x0][0x380] ;  /* 0x0000e000ff127b82 */ /* 0x000e240000000a00 */
[----:B0-----:R-:W-:-:S05]  /*0b00*/  IMAD.WIDE.U32 R18, R16, 0x8, R18 ;  /* 0x0000000810127825 */ /* 0x001fca00078e0012 */
        /* <DEDUP_REMOVED lines=9> */
.L_x_19:
        /* <DEDUP_REMOVED lines=9> */
.L_x_20:
        /* <DEDUP_REMOVED lines=9> */
.L_x_21:
        /* <DEDUP_REMOVED lines=9> */
.L_x_22:
        /* <DEDUP_REMOVED lines=9> */
.L_x_23:
        /* <DEDUP_REMOVED lines=9> */
.L_x_24:
        /* <DEDUP_REMOVED lines=9> */
.L_x_25:
        /* <DEDUP_REMOVED lines=9> */
.L_x_26:
[----:B------:R-:W-:-:S07]  /*0f90*/  VIADD R16, R16, 0x8 ;  /* 0x0000000810107836 */ /* 0x000fce0000000000 */
.L_x_18:
[----:B------:R-:W-:-:S13]  /*0fa0*/  ISETP.NE.AND P0, PT, R2, RZ, PT ;  /* 0x000000ff0200720c */ /* 0x000fda0003f05270 */
[----:B------:R-:W-:Y:S05]  /*0fb0*/  @!P0 EXIT ;  /* 0x000000000000894d */ /* 0x000fea0003800000 */
        /* <DEDUP_REMOVED lines=15> */
.L_x_28:
        /* <DEDUP_REMOVED lines=9> */
.L_x_29:
        /* <DEDUP_REMOVED lines=9> */
.L_x_30:
        /* <DEDUP_REMOVED lines=9> */
.L_x_31:
[----:B------:R-:W-:-:S07]  /*1260*/  VIADD R16, R16, 0x4 ;  /* 0x0000000410107836 */ /* 0x000fce0000000000 */
.L_x_27:
[----:B------:R-:W-:-:S13]  /*1270*/  ISETP.NE.AND P0, PT, R2, RZ, PT ;  /* 0x000000ff0200720c */ /* 0x000fda0003f05270 */
[----:B------:R-:W-:Y:S05]  /*1280*/  @!P0 EXIT ;  /* 0x000000000000894d */ /* 0x000fea0003800000 */
[----:B------:R-:W0:Y:S01]  /*1290*/  LDC.64 R4, c[0x0][0x380] ;  /* 0x0000e000ff047b82 */ /* 0x000e220000000a00 */
[----:B------:R-:W-:Y:S02]  /*12a0*/  IMAD.MOV R2, RZ, RZ, -R2 ;  /* 0x000000ffff027224 */ /* 0x000fe400078e0a02 */
[----:B0-----:R-:W-:-:S07]  /*12b0*/  IMAD.WIDE.U32 R16, R16, 0x8, R4 ;  /* 0x0000000810107825 */ /* 0x001fce00078e0004 */
.L_x_33:
[----:B------:R-:W2:Y:S04]  /*12c0*/  LDG.E.64 R4, desc[UR36][R16.64] ;  /* 0x0000002410047981 */ /* 0x000ea8000c1e1b00 */
        /* <DEDUP_REMOVED lines=11> */
.L_x_32:
[----:B------:R-:W-:Y:S02]  /*1380*/  ISETP.NE.AND P6, PT, R18, RZ, PT ;  /* 0x000000ff1200720c */ /* 0x000fe40003fc5270 */
[----:B------:R-:W-:-:S05]  /*1390*/  IADD3 R16, P0, PT, R16, 0x8, RZ ;  /* 0x0000000810107810 */ /* 0x000fca0007f1e0ff */
[----:B------:R-:W-:-:S06]  /*13a0*/  IMAD.X R17, RZ, RZ, R17, P0 ;  /* 0x000000ffff117224 */ /* 0x000fcc00000e0611 */
[----:B------:R-:W-:Y:S05]  /*13b0*/  @P6 BRA `(.L_x_33) ;  /* 0xfffffffc00c06947 */ /* 0x000fea000383ffff */
[----:B------:R-:W-:Y:S05]  /*13c0*/  EXIT ;  /* 0x000000000000794d */ /* 0x000fea0003800000 */
        .type           $_Z6runnerPP10BaseDevicei$_ZN10Sub1Device1fEv,@function
        .size           $_Z6runnerPP10BaseDevicei$_ZN10Sub1Device1fEv,(.L_x_39 - $_Z6runnerPP10BaseDevicei$_ZN10Sub1Device1fEv)
$_Z6runnerPP10BaseDevicei$_ZN10Sub1Device1fEv:
[----:B------:R-:W-:Y:S01]  /*13d0*/  VIADD R1, R1, 0xfffffff0 ;  /* 0xfffffff001017836 */ /* 0x000fe20000000000 */
[----:B------:R-:W-:-:S04]  /*13e0*/  MOV R3, R5 ;  /* 0x0000000500037202 */ /* 0x000fc80000000f00 */
[----:B------:R-:W-:Y:S04]  /*13f0*/  STL [R1+0xc], R16 ;  /* 0x00000c1001007387 */ /* 0x000fe80000100800 */
[----:B------:R0:W-:Y:S02]  /*1400*/  STL [R1+0x8], R2 ;  /* 0x0000080201007387 */ /* 0x0001e40000100800 */
[----:B0-----:R-:W-:Y:S01]  /*1410*/  IMAD.MOV.U32 R2, RZ, RZ, R4 ;  /* 0x000000ffff027224 */ /* 0x001fe200078e0004 */
[----:B------:R-:W0:Y:S01]  /*1420*/  LDCU.64 UR4, c[0x0][0x358] ;  /* 0x00006b00ff0477ac */ /* 0x000e220008000a00 */
[----:B------:R-:W1:Y:S03]  /*1430*/  LDCU.64 UR6, c[0x4][0x10] ;  /* 0x01000200ff0677ac */ /* 0x000e660008000a00 */
[----:B0-----:R-:W2:Y:S04]  /*1440*/  LD.E.64 R4, desc[UR4][R2.64] ;  /* 0x0000000402047980 */ /* 0x001ea8000c101b00 */
[----:B------:R-:W3:Y:S04]  /*1450*/  LD.E R9, desc[UR4][R2.64+0x10] ;  /* 0x0000100402097980 */ /* 0x000ee8000c101900 */
[----:B--2---:R-:W2:Y:S02]  /*1460*/  LD.E.64 R4, desc[UR4][R4.64+-0x18] ;  /* 0xffffe80404047980 */ /* 0x004ea4000c101b00 */
[----:B--2---:R-:W-:-:S05]  /*1470*/  IADD3 R12, P0, PT, R4, R2, RZ ;  /* 0x00000002040c7210 */ /* 0x004fca0007f1e0ff */
[----:B------:R-:W-:-:S05]  /*1480*/  IMAD.X R13, R5, 0x1, R3, P0 ;  /* 0x00000001050d7824 */ /* 0x000fca00000e0603 */
[----:B------:R-:W3:Y:S01]  /*1490*/  LD.E R8, desc[UR4][R12.64+0x8] ;  /* 0x000008040c087980 */ /* 0x000ee2000c101900 */
[----:B------:R-:W-:Y:S01]  /*14a0*/  MOV R0, 0x0 ;  /* 0x0000000000007802 */ /* 0x000fe20000000f00 */
[----:B------:R-:W0:Y:S03]  /*14b0*/  LDCU UR4, c[0x0][0x2f8] ;  /* 0x00005f00ff0477ac */ /* 0x000e260008000800 */
[----:B------:R2:W4:Y:S01]  /*14c0*/  LDC.64 R10, c[0x4][R0] ;  /* 0x01000000000a7b82 */ /* 0x0005220000000a00 */
[----:B------:R-:W5:Y:S01]  /*14d0*/  LDCU UR5, c[0x0][0x2fc] ;  /* 0x00005f80ff0577ac */ /* 0x000f620008000800 */
[----:B-1----:R-:W-:Y:S02]  /*14e0*/  IMAD.U32 R4, RZ, RZ, UR6 ;  /* 0x00000006ff047e24 */ /* 0x002fe4000f8e00ff */
[----:B------:R-:W-:Y:S01]  /*14f0*/  IMAD.U32 R5, RZ, RZ, UR7 ;  /* 0x00000007ff057e24 */ /* 0x000fe2000f8e00ff */
[----:B0-----:R-:W-:-:S05]  /*1500*/  IADD3 R6, P0, PT, R1, UR4, RZ ;  /* 0x0000000401067c10 */ /* 0x001fca000ff1e0ff */
[----:B-----5:R-:W-:Y:S01]  /*1510*/  IMAD.X R7, RZ, RZ, UR5, P0 ;  /* 0x00000005ff077e24 */ /* 0x020fe200080e06ff */
[----:B---3--:R2:W-:Y:S01]  /*1520*/  STL.64 [R1], R8 ;  /* 0x0000000801007387 */ /* 0x0085e20000100a00 */
[----:B------:R-:W-:Y:S02]  /*1530*/  IMAD.MOV.U32 R2, RZ, RZ, R20 ;  /* 0x000000ffff027224 */ /* 0x000fe400078e0014 */
[----:B----4-:R-:W-:-:S07]  /*1540*/  IMAD.MOV.U32 R16, RZ, RZ, R21 ;  /* 0x000000ffff107224 */ /* 0x010fce00078e0015 */
[----:B------:R-:W-:-:S07]  /*1550*/  LEPC R20, `(.L_x_34) ;  /* 0x000000001014794e */ /* 0x000fce0000000000 */
[----:B--2---:R-:W-:Y:S05]  /*1560*/  CALL.ABS.NOINC R10 ;  /* 0x000000000a007343 */ /* 0x004fea0003c00000 */
.L_x_34:
[----:B------:R-:W-:Y:S02]  /*1570*/  IMAD.MOV.U32 R20, RZ, RZ, R2 ;  /* 0x000000ffff147224 */ /* 0x000fe400078e0002 */
[----:B------:R-:W-:Y:S01]  /*1580*/  IMAD.MOV.U32 R21, RZ, RZ, R16 ;  /* 0x000000ffff157224 */ /* 0x000fe200078e0010 */
[----:B------:R-:W2:Y:S04]  /*1590*/  LDL R2, [R1+0x8] ;  /* 0x0000080001027983 */ /* 0x000ea80000100800 */
[----:B------:R0:W2:Y:S02]  /*15a0*/  LDL R16, [R1+0xc] ;  /* 0x00000c0001107983 */ /* 0x0000a40000100800 */
[----:B0-----:R-:W-:Y:S01]  /*15b0*/  VIADD R1, R1, 0x10 ;  /* 0x0000001001017836 */ /* 0x001fe20000000000 */
[----:B--2---:R-:W-:Y:S06]  /*15c0*/  RET.REL.NODEC R20 `(_Z6runnerPP10BaseDevicei) ;  /* 0xffffffe8148c7950 */ /* 0x004fec0003c3ffff */
.L_x_35:
[----:B------:R-:W-:-:S00]  /*15d0*/  BRA `(.L_x_35) ;  /* 0xfffffffc00fc7947 */ /* 0x000fc0000383ffff */
[----:B------:R-:W-:-:S00]  /*15e0*/  NOP ;  /* 0x0000000000007918 */ /* 0x000fc00000000000 */
        /* <DEDUP_REMOVED lines=9> */
.L_x_39:


//--------------------- .text._Z11create_sub1PP10BaseDeviceii --------------------------
	.section	.text._Z11create_sub1PP10BaseDeviceii,"ax",@progbits
	.align	128
        .global         _Z11create_sub1PP10BaseDeviceii
        .type           _Z11create_sub1PP10BaseDeviceii,@function
        .size           _Z11create_sub1PP10BaseDeviceii,(.L_x_40 - _Z11create_sub1PP10BaseDeviceii)
        .other          _Z11create_sub1PP10BaseDeviceii,@"STO_CUDA_ENTRY STV_DEFAULT"
_Z11create_sub1PP10BaseDeviceii:
.text._Z11create_sub1PP10BaseDeviceii:
[----:B------:R-:W0:Y:S01]  /*0000*/  LDC R1, c[0x0][0x37c] ;  /* 0x0000df00ff017b82 */ /* 0x000e220000000800 */
[----:B------:R-:W-:Y:S01]  /*0010*/  MOV R0, 0x18 ;  /* 0x0000001800007802 */ /* 0x000fe20000000f00 */
[----:B------:R-:W-:Y:S01]  /*0020*/  IMAD.MOV.U32 R4, RZ, RZ, 0x28 ;  /* 0x00000028ff047424 */ /* 0x000fe200078e00ff */
[----:B------:R-:W1:Y:S01]  /*0030*/  LDCU.64 UR36, c[0x0][0x358] ;  /* 0x00006b00ff2477ac */ /* 0x000e620008000a00 */
[----:B------:R-:W-:-:S04]  /*0040*/  IMAD.MOV.U32 R5, RZ, RZ, RZ ;  /* 0x000000ffff057224 */ /* 0x000fc800078e00ff */
[----:B------:R2:W3:Y:S03]  /*0050*/  LDC.64 R2, c[0x4][R0] ;  /* 0x0100000000027b82 */ /* 0x0004e60000000a00 */
[----:B------:R-:W-:-:S07]  /*0060*/  LEPC R20, `(.L_x_36) ;  /* 0x000000001014794e */ /* 0x000fce0000000000 */
[----:B0123--:R-:W-:Y:S05]  /*0070*/  CALL.ABS.NOINC R2 ;  /* 0x0000000002007343 */ /* 0x00ffea0003c00000 */
.L_x_36:
[----:B------:R-:W0:Y:S01]  /*0080*/  LDCU.64 UR4, c[0x4][0x8] ;  /* 0x01000100ff0477ac */ /* 0x000e220008000a00 */
[----:B------:R-:W1:Y:S08]  /*0090*/  LDC R13, c[0x0][0x388] ;  /* 0x0000e200ff0d7b82 */ /* 0x000e700000000800 */
[----:B------:R-:W2:Y:S08]  /*00a0*/  LDC R15, c[0x0][0x38c] ;  /* 0x0000e300ff0f7b82 */ /* 0x000eb00000000800 */
[----:B------:R-:W3:Y:S01]  /*00b0*/  LDC.64 R2, c[0x0][0x380] ;  /* 0x0000e000ff027b82 */ /* 0x000ee20000000a00 */
[----:B0-----:R-:W-:-:S02]  /*00c0*/  UIADD3 UR8, UP0, UPT, UR4, 0x18, URZ ;  /* 0x0000001804087890 */ /* 0x001fc4000ff1e0ff */
[----:B------:R-:W-:Y:S02]  /*00d0*/  UIADD3 UR6, UP1, UPT, UR4, 0x70, URZ ;  /* 0x0000007004067890 */ /* 0x000fe4000ff3e0ff */
[----:B------:R-:W-:Y:S02]  /*00e0*/  UIADD3 UR4, UP2, UPT, UR4, 0x48, URZ ;  /* 0x0000004804047890 */ /* 0x000fe4000ff5e0ff */
[----:B------:R-:W-:Y:S01]  /*00f0*/  UIADD3.X UR9, UPT, UPT, URZ, UR5, URZ, UP0, !UPT ;  /* 0x00000005ff097290 */ /* 0x000fe200087fe4ff */
[----:B------:R-:W-:Y:S01]  /*0100*/  MOV R6, UR8 ;  /* 0x0000000800067c02 */ /* 0x000fe20008000f00 */
[----:B------:R-:W-:Y:S01]  /*0110*/  UIADD3.X UR7, UPT, UPT, URZ, UR5, URZ, UP1, !UPT ;  /* 0x00000005ff077290 */ /* 0x000fe20008ffe4ff */
[----:B------:R-:W-:Y:S01]  /*0120*/  IMAD.U32 R8, RZ, RZ, UR6 ;  /* 0x00000006ff087e24 */ /* 0x000fe2000f8e00ff */
[----:B------:R-:W-:Y:S01]  /*0130*/  UIADD3.X UR5, UPT, UPT, URZ, UR5, URZ, UP2, !UPT ;  /* 0x00000005ff057290 */ /* 0x000fe200097fe4ff */
[----:B------:R-:W-:Y:S01]  /*0140*/  IMAD.U32 R10, RZ, RZ, UR4 ;  /* 0x00000004ff0a7e24 */ /* 0x000fe2000f8e00ff */
[----:B-1----:R-:W-:Y:S01]  /*0150*/  ST.E desc[UR36][R4.64+0x20], R13 ;  /* 0x0000200d04007985 */ /* 0x002fe2000c101924 */
[----:B------:R-:W-:Y:S01]  /*0160*/  IMAD.U32 R7, RZ, RZ, UR9 ;  /* 0x00000009ff077e24 */ /* 0x000fe2000f8e00ff */
[----:B------:R-:W-:-:S02]  /*0170*/  MOV R9, UR7 ;  /* 0x0000000700097c02 */ /* 0x000fc40008000f00 */
[----:B------:R-:W-:Y:S01]  /*0180*/  IMAD.U32 R11, RZ, RZ, UR5 ;  /* 0x00000005ff0b7e24 */ /* 0x000fe2000f8e00ff */
[----:B--2---:R-:W-:Y:S04]  /*0190*/  ST.E desc[UR36][R4.64+0x10], R15 ;  /* 0x0000100f04007985 */ /* 0x004fe8000c101924 */
[----:B------:R-:W-:Y:S04]  /*01a0*/  ST.E.64 desc[UR36][R4.64], R6 ;  /* 0x0000000604007985 */ /* 0x000fe8000c101b24 */
[----:B------:R-:W-:Y:S04]  /*01b0*/  ST.E.64 desc[UR36][R4.64+0x18], R8 ;  /* 0x0000180804007985 */ /* 0x000fe8000c101b24 */
[----:B------:R-:W-:Y:S04]  /*01c0*/  ST.E.64 desc[UR36][R4.64+0x8], R10 ;  /* 0x0000080a04007985 */ /* 0x000fe8000c101b24 */
[----:B---3--:R-:W-:Y:S01]  /*01d0*/  STG.E.64 desc[UR36][R2.64], R4 ;  /* 0x0000000402007986 */ /* 0x008fe2000c101b24 */
[----:B------:R-:W-:Y:S05]  /*01e0*/  EXIT ;  /* 0x000000000000794d */ /* 0x000fea0003800000 */
        .type           $_Z11create_sub1PP10BaseDeviceii$_ZN10Sub1Device1fEv,@function
        .size           $_Z11create_sub1PP10BaseDeviceii$_ZN10Sub1Device1fEv,(.L_x_40 - $_Z11create_sub1PP10BaseDeviceii$_ZN10Sub1Device1fEv)
$_Z11create_sub1PP10BaseDeviceii$_ZN10Sub1Device1fEv:
[----:B------:R-:W-:Y:S01]  /*01f0*/  IADD3 R1, PT, PT, R1, -0x10, RZ ;  /* 0xfffffff001017810 */ /* 0x000fe20007ffe0ff */
[----:B------:R-:W-:-:S04]  /*0200*/  IMAD.MOV.U32 R3, RZ, RZ, R5 ;  /* 0x000000ffff037224 */ /* 0x000fc800078e0005 */
        /* <DEDUP_REMOVED lines=8> */
[----:B--2---:R-:W-:-:S04]  /*0290*/  IADD3 R12, P0, PT, R4, R2, RZ ;  /* 0x00000002040c7210 */ /* 0x004fc80007f1e0ff */
[----:B------:R-:W-:-:S05]  /*02a0*/  IADD3.X R13, PT, PT, R5, R3, RZ, P0, !PT ;  /* 0x00000003050d7210 */ /* 0x000fca00007fe4ff */
[----:B------:R-:W3:Y:S01]  /*02b0*/  LD.E R8, desc[UR4][R12.64+0x8] ;  /* 0x000008040c087980 */ /* 0x000ee2000c101900 */
[----:B------:R-:W-:Y:S01]  /*02c0*/  MOV R0, 0x0 ;  /* 0x0000000000007802 */ /* 0x000fe20000000f00 */
[----:B------:R-:W0:Y:S03]  /*02d0*/  LDCU UR4, c[0x0][0x2f8] ;  /* 0x00005f00ff0477ac */ /* 0x000e260008000800 */
[----:B------:R2:W4:Y:S01]  /*02e0*/  LDC.64 R10, c[0x4][R0] ;  /* 0x01000000000a7b82 */ /* 0x0005220000000a00 */
[----:B------:R-:W5:Y:S01]  /*02f0*/  LDCU UR5, c[0x0][0x2fc] ;  /* 0x00005f80ff0577ac */ /* 0x000f620008000800 */
[----:B-1----:R-:W-:Y:S01]  /*0300*/  IMAD.U32 R4, RZ, RZ, UR6 ;  /* 0x00000006ff047e24 */ /* 0x002fe2000f8e00ff */
[----:B------:R-:W-:Y:S02]  /*0310*/  MOV R5, UR7 ;  /* 0x0000000700057c02 */ /* 0x000fe40008000f00 */
[----:B0-----:R-:W-:-:S05]  /*0320*/  IADD3 R6, P0, PT, R1, UR4, RZ ;  /* 0x0000000401067c10 */ /* 0x001fca000ff1e0ff */
[----:B-----5:R-:W-:Y:S01]  /*0330*/  IMAD.X R7, RZ, RZ, UR5, P0 ;  /* 0x00000005ff077e24 */ /* 0x020fe200080e06ff */
[----:B---3--:R2:W-:Y:S01]  /*0340*/  STL.64 [R1], R8 ;  /* 0x0000000801007387 */ /* 0x0085e20000100a00 */
[----:B------:R-:W-:Y:S01]  /*0350*/  MOV R2, R20 ;  /* 0x0000001400027202 */ /* 0x000fe20000000f00 */
[----:B----4-:R-:W-:-:S07]  /*0360*/  IMAD.MOV.U32 R16, RZ, RZ, R21 ;  /* 0x000000ffff107224 */ /* 0x010fce00078e0015 */
[----:B------:R-:W-:-:S07]  /*0370*/  LEPC R20, `(.L_x_37) ;  /* 0x000000001014794e */ /* 0x000fce0000000000 */
[----:B--2---:R-:W-:Y:S05]  /*0380*/  CALL.ABS.NOINC R10 ;  /* 0x000000000a007343 */ /* 0x004fea0003c00000 */
.L_x_37:
[----:B------:R-:W-:Y:S01]  /*0390*/  MOV R20, R2 ;  /* 0x0000000200147202 */ /* 0x000fe20000000f00 */
[----:B------:R-:W-:Y:S01]  /*03a0*/  IMAD.MOV.U32 R21, RZ, RZ, R16 ;  /* 0x000000ffff157224 */ /* 0x000fe200078e0010 */
[----:B------:R-:W2:Y:S04]  /*03b0*/  LDL R2, [R1+0x8] ;  /* 0x0000080001027983 */ /* 0x000ea80000100800 */
[----:B------:R0:W2:Y:S02]  /*03c0*/  LDL R16, [R1+0xc] ;  /* 0x00000c0001107983 */ /* 0x0000a40000100800 */
[----:B0-----:R-:W-:Y:S01]  /*03d0*/  IADD3 R1, PT, PT, R1, 0x10, RZ ;  /* 0x0000001001017810 */ /* 0x001fe20007ffe0ff */
[----:B--2---:R-:W-:Y:S06]  /*03e0*/  RET.REL.NODEC R20 `(_Z11create_sub1PP10BaseDeviceii) ;  /* 0xfffffffc14047950 */ /* 0x004fec0003c3ffff */
.L_x_38:
        /* <DEDUP_REMOVED lines=9> */
.L_x_40:


//--------------------- .nv.global.init           --------------------------
	.section	.nv.global.init,"aw",@progbits
	.align	8
.nv.global.init:
	.type		_ZTV10Sub1Device,@object
	.size		_ZTV10Sub1Device,($str - _ZTV10Sub1Device)
_ZTV10Sub1Device:
        /* <DEDUP_REMOVED lines=8> */
	.type		$str,@object
	.size		$str,(.L_1 - $str)
$str:
        /*0080*/ 	.byte	0x68, 0x65, 0x6c, 0x6c, 0x6f, 0x20, 0x31, 0x3a, 0x20, 0x25, 0x64, 0x20, 0x25, 0x64, 0x21, 0x0a
        /*0090*/ 	.byte	0x00
.L_1:


//--------------------- .nv.shared.reserved.0     --------------------------
	.section	.nv.shared.reserved.0,"aw",@nobits
	.weak		__nv_reservedSMEM_offset_0_alias
	.size		__nv_reservedSMEM_offset_0_alias, 0, 64
	.other		__nv_reservedSMEM_offset_0_alias,@"STO_CUDA_RESERVED_SHARED STV_DEFAULT"
__nv_reservedSMEM_offset_0_alias:
	.zero		0
	.zero		64


//--------------------- .nv.constant0._Z6runnerPP10BaseDevicei --------------------------
	.section	.nv.constant0._Z6runnerPP10BaseDevicei,"a",@progbits
	.sectionflags	@""
	.align	4
.nv.constant0._Z6runnerPP10BaseDevicei:
	.zero		908


//--------------------- .nv.constant0._Z11create_sub1PP10BaseDeviceii --------------------------
	.section	.nv.constant0._Z11create_sub1PP10BaseDeviceii,"a",@progbits
	.sectionflags	@""
	.align	4
.nv.constant0._Z11create_sub1PP10BaseDeviceii:
	.zero		912


//--------------------- SYMBOLS --------------------------

	.type		.nv.reservedSmem.offset0,@object
	.size		.nv.reservedSmem.offset0,0x4
	.type		vprintf,@function
	.type		malloc,@function
